	.headerflags	@"EF_CUDA_TEXMODE_UNIFIED EF_CUDA_64BIT_ADDRESS EF_CUDA_ACCELERATORS EF_CUDA_SM90 EF_CUDA_VIRTUAL_SM(EF_CUDA_SM90)"
	.elftype	@"ET_EXEC"


//--------------------- .nv.info                  --------------------------
	.section	.nv.info,"",@"SHT_CUDA_INFO"
	.align	4


	//----- nvinfo : EIATTR_REGCOUNT
	.align		4
        /*0000*/ 	.byte	0x04, 0x2f
        /*0002*/ 	.short	(.L_1 - .L_0)
	.align		4
.L_0:
        /*0004*/ 	.word	index@(triton_poi_fused_reflection_pad1d_55)
        /*0008*/ 	.word	0x0000000e


	//----- nvinfo : EIATTR_MIN_STACK_SIZE
	.align		4
.L_1:
        /*000c*/ 	.byte	0x04, 0x12
        /*000e*/ 	.short	(.L_3 - .L_2)
	.align		4
.L_2:
        /*0010*/ 	.word	index@(triton_poi_fused_reflection_pad1d_55)
        /*0014*/ 	.word	0x00000000


	//----- nvinfo : EIATTR_FRAME_SIZE
	.align		4
.L_3:
        /*0018*/ 	.byte	0x04, 0x11
        /*001a*/ 	.short	(.L_5 - .L_4)
	.align		4
.L_4:
        /*001c*/ 	.word	index@(triton_poi_fused_reflection_pad1d_55)
        /*0020*/ 	.word	0x00000000


	//----- nvinfo : EIATTR_MIN_STACK_SIZE
	.align		4
.L_5:
        /*0024*/ 	.byte	0x04, 0x12
        /*0026*/ 	.short	(.L_7 - .L_6)
	.align		4
.L_6:
        /*0028*/ 	.word	index@(triton_poi_fused_reflection_pad1d_55)
        /*002c*/ 	.word	0x00000000
.L_7:


//--------------------- .nv.info.triton_poi_fused_reflection_pad1d_55 --------------------------
	.section	.nv.info.triton_poi_fused_reflection_pad1d_55,"",@"SHT_CUDA_INFO"
	.sectionflags	@""
	.align	4


	//----- nvinfo : EIATTR_CUDA_API_VERSION
	.align		4
        /*0000*/ 	.byte	0x04, 0x37
        /*0002*/ 	.short	(.L_9 - .L_8)
.L_8:
        /*0004*/ 	.word	0x0000007c


	//----- nvinfo : EIATTR_KPARAM_INFO
	.align		4
.L_9:
        /*0008*/ 	.byte	0x04, 0x17
        /*000a*/ 	.short	(.L_11 - .L_10)
.L_10:
        /*000c*/ 	.word	0x00000000
        /*0010*/ 	.short	0x0002
        /*0012*/ 	.short	0x0010
        /*0014*/ 	.byte	0x00, 0xf0, 0x11, 0x00


	//----- nvinfo : EIATTR_KPARAM_INFO
	.align		4
.L_11:
        /*0018*/ 	.byte	0x04, 0x17
        /*001a*/ 	.short	(.L_13 - .L_12)
.L_12:
        /*001c*/ 	.word	0x00000000
        /*0020*/ 	.short	0x0001
        /*0022*/ 	.short	0x0008
        /*0024*/ 	.byte	0x00, 0xf4, 0x21, 0x00


	//----- nvinfo : EIATTR_KPARAM_INFO
	.align		4
.L_13:
        /*0028*/ 	.byte	0x04, 0x17
        /*002a*/ 	.short	(.L_15 - .L_14)
.L_14:
        /*002c*/ 	.word	0x00000000
        /*0030*/ 	.short	0x0000
        /*0032*/ 	.short	0x0000
        /*0034*/ 	.byte	0x00, 0xf4, 0x21, 0x00


	//----- nvinfo : EIATTR_SPARSE_MMA_MASK
	.align		4
.L_15:
        /*0038*/ 	.byte	0x03, 0x50
        /*003a*/ 	.short	0x0000


	//----- nvinfo : EIATTR_MAXREG_COUNT
	.align		4
        /*003c*/ 	.byte	0x03, 0x1b
        /*003e*/ 	.short	0x00ff


	//----- nvinfo : EIATTR_EXIT_INSTR_OFFSETS
	.align		4
        /*0040*/ 	.byte	0x04, 0x1c
        /*0042*/ 	.short	(.L_17 - .L_16)


	//   ....[0]....
.L_16:
        /*0044*/ 	.word	0x00000210


	//   ....[1]....
        /*0048*/ 	.word	0x00000230


	//----- nvinfo : EIATTR_REQNTID
	.align		4
.L_17:
        /*004c*/ 	.byte	0x04, 0x10
        /*004e*/ 	.short	(.L_19 - .L_18)
.L_18:
        /*0050*/ 	.word	0x00000080
        /*0054*/ 	.word	0x00000001
        /*0058*/ 	.word	0x00000001


	//----- nvinfo : EIATTR_CBANK_PARAM_SIZE
	.align		4
.L_19:
        /*005c*/ 	.byte	0x03, 0x19
        /*005e*/ 	.short	0x0014


	//----- nvinfo : EIATTR_PARAM_CBANK
	.align		4
        /*0060*/ 	.byte	0x04, 0x0a
        /*0062*/ 	.short	(.L_21 - .L_20)
	.align		4
.L_20:
        /*0064*/ 	.word	index@(.nv.constant0.triton_poi_fused_reflection_pad1d_55)
        /*0068*/ 	.short	0x0210
        /*006a*/ 	.short	0x0014


	//----- nvinfo : EIATTR_SW_WAR
	.align		4
.L_21:
        /*006c*/ 	.byte	0x04, 0x36
        /*006e*/ 	.short	(.L_23 - .L_22)
.L_22:
        /*0070*/ 	.word	0x00000008
.L_23:


//--------------------- .nv.callgraph             --------------------------
	.section	.nv.callgraph,"",@"SHT_CUDA_CALLGRAPH"
	.align	4
	.sectionentsize	8
	.align		4
        /*0000*/ 	.word	0x00000000
	.align		4
        /*0004*/ 	.word	0xffffffff
	.align		4
        /*0008*/ 	.word	0x00000000
	.align		4
        /*000c*/ 	.word	0xfffffffe
	.align		4
        /*0010*/ 	.word	0x00000000
	.align		4
        /*0014*/ 	.word	0xfffffffd
	.align		4
        /*0018*/ 	.word	0x00000000
	.align		4
        /*001c*/ 	.word	0xfffffffc


//--------------------- .text.triton_poi_fused_reflection_pad1d_55 --------------------------
	.section	.text.triton_poi_fused_reflection_pad1d_55,"ax",@progbits
	.align	128
        .global         triton_poi_fused_reflection_pad1d_55
        .type           triton_poi_fused_reflection_pad1d_55,@function
        .size           triton_poi_fused_reflection_pad1d_55,(.L_x_1 - triton_poi_fused_reflection_pad1d_55)
        .other          triton_poi_fused_reflection_pad1d_55,@"STO_CUDA_ENTRY STV_DEFAULT"
triton_poi_fused_reflection_pad1d_55:
.text.triton_poi_fused_reflection_pad1d_55:
[----:B------:R-:W0:Y:S02]  /*0000*/  LDC R1, c[0x0][0x28] ;  /* 0x00000a00ff017b82 */ /* 0x000e240000000800 */
[----:B------:R-:W1:Y:S01]  /*0010*/  S2R R0, SR_TID.X ;  /* 0x0000000000007919 */ /* 0x000e620000002100 */
[----:B------:R-:W-:Y:S01]  /*0020*/  HFMA2.MMA R2, -RZ, RZ, 0, 0 ;  /* 0x00000000ff027435 */ /* 0x000fe200000001ff */
[----:B------:R-:W-:Y:S01]  /*0030*/  IMAD.MOV.U32 R6, RZ, RZ, RZ ;  /* 0x000000ffff067224 */ /* 0x000fe200078e00ff */
[----:B------:R-:W-:Y:S01]  /*0040*/  CS2R R10, SRZ ;  /* 0x00000000000a7805 */ /* 0x000fe2000001ff00 */
[----:B------:R-:W2:Y:S01]  /*0050*/  S2R R3, SR_CTAID.X ;  /* 0x0000000000037919 */ /* 0x000ea20000002500 */
[----:B------:R-:W-:Y:S01]  /*0060*/  ULDC.64 UR4, c[0x0][0x208] ;  /* 0x0000820000047ab9 */ /* 0x000fe20000000a00 */
[----:B-1----:R-:W-:-:S05]  /*0070*/  IMAD.SHL.U32 R0, R0, 0x2, RZ ;  /* 0x0000000200007824 */ /* 0x002fca00078e00ff */
[----:B------:R-:W-:-:S04]  /*0080*/  LOP3.LUT R0, R0, 0xfe, RZ, 0xc0, !PT ;  /* 0x000000fe00007812 */ /* 0x000fc800078ec0ff */
[----:B--2---:R-:W-:-:S04]  /*0090*/  LEA R3, R3, R0, 0x8 ;  /* 0x0000000003037211 */ /* 0x004fc800078e40ff */
[C---:B------:R-:W-:Y:S01]  /*00a0*/  ISETP.GE.AND P0, PT, R3.reuse, 0x128, PT ;  /* 0x000001280300780c */ /* 0x040fe20003f06270 */
[C---:B------:R-:W-:Y:S02]  /*00b0*/  VIADD R7, R3.reuse, 0x1 ;  /* 0x0000000103077836 */ /* 0x040fe40000000000 */
[----:B------:R-:W-:-:S04]  /*00c0*/  IMAD.HI R0, R3, -0x22983759, R2 ;  /* 0xdd67c8a703007827 */ /* 0x000fc800078e0202 */
[----:B------:R-:W-:Y:S01]  /*00d0*/  IMAD.HI R4, R7, -0x22983759, R6 ;  /* 0xdd67c8a707047827 */ /* 0x000fe200078e0206 */
[----:B------:R-:W-:-:S04]  /*00e0*/  SHF.R.U32.HI R5, RZ, 0x1f, R0 ;  /* 0x0000001fff057819 */ /* 0x000fc80000011600 */
[----:B------:R-:W-:Y:S02]  /*00f0*/  SHF.R.U32.HI R9, RZ, 0x1f, R4 ;  /* 0x0000001fff097819 */ /* 0x000fe40000011604 */
[----:B------:R-:W-:Y:S02]  /*0100*/  LEA.HI.SX32 R2, R0, R5, 0x1a ;  /* 0x0000000500027211 */ /* 0x000fe400078fd2ff */
[----:B------:R-:W-:Y:S02]  /*0110*/  LEA.HI.SX32 R9, R4, R9, 0x1a ;  /* 0x0000000904097211 */ /* 0x000fe400078fd2ff */
[----:B------:R-:W1:Y:S01]  /*0120*/  LDC.64 R4, c[0x0][0x210] ;  /* 0x00008400ff047b82 */ /* 0x000e620000000a00 */
[----:B------:R-:W-:Y:S02]  /*0130*/  IMAD R0, R2, -0x4a, R3 ;  /* 0xffffffb602007824 */ /* 0x000fe400078e0203 */
[----:B------:R-:W-:-:S03]  /*0140*/  IMAD R9, R9, -0x4a, R7 ;  /* 0xffffffb609097824 */ /* 0x000fc600078e0207 */
[----:B------:R-:W-:Y:S01]  /*0150*/  IADD3 R0, R0, -0x3f, RZ ;  /* 0xffffffc100007810 */ /* 0x000fe20007ffe0ff */
[----:B------:R-:W-:-:S03]  /*0160*/  VIADD R9, R9, 0xffffffc1 ;  /* 0xffffffc109097836 */ /* 0x000fc60000000000 */
[----:B------:R-:W-:Y:S02]  /*0170*/  IABS R7, R0 ;  /* 0x0000000000077213 */ /* 0x000fe40000000000 */
[----:B------:R-:W-:Y:S02]  /*0180*/  IABS R9, R9 ;  /* 0x0000000900097213 */ /* 0x000fe40000000000 */
[----:B------:R-:W-:-:S03]  /*0190*/  LEA R7, R2, -R7, 0x6 ;  /* 0x8000000702077211 */ /* 0x000fc600078e30ff */
[----:B------:R-:W-:Y:S02]  /*01a0*/  IMAD R9, R2, 0x40, -R9 ;  /* 0x0000004002097824 */ /* 0x000fe400078e0a09 */
[----:B-1----:R-:W-:-:S04]  /*01b0*/  IMAD.WIDE R6, R7, 0x4, R4 ;  /* 0x0000000407067825 */ /* 0x002fc800078e0204 */
[----:B------:R-:W-:Y:S01]  /*01c0*/  IMAD.WIDE R4, R9, 0x4, R4 ;  /* 0x0000000409047825 */ /* 0x000fe200078e0204 */
[----:B------:R1:W5:Y:S01]  /*01d0*/  @!P0 LDG.E R10, desc[UR4][R6.64+0xfc] ;  /* 0x0000fc04060a8981 */ /* 0x000362000c1e1900 */
[----:B------:R-:W2:Y:S03]  /*01e0*/  LDC.64 R8, c[0x0][0x218] ;  /* 0x00008600ff087b82 */ /* 0x000ea60000000a00 */
[----:B------:R1:W5:Y:S01]  /*01f0*/  @!P0 LDG.E R11, desc[UR4][R4.64+0xfc] ;  /* 0x0000fc04040b8981 */ /* 0x000362000c1e1900 */
[----:B--2---:R-:W-:Y:S01]  /*0200*/  IMAD.WIDE R2, R3, 0x4, R8 ;  /* 0x0000000403027825 */ /* 0x004fe200078e0208 */
[----:B-1----:R-:W-:Y:S06]  /*0210*/  @P0 EXIT ;  /* 0x000000000000094d */ /* 0x002fec0003800000 */
[----:B-----5:R-:W-:Y:S01]  /*0220*/  STG.E.64 desc[UR4][R2.64], R10 ;  /* 0x0000000a02007986 */ /* 0x020fe2000c101b04 */
[----:B------:R-:W-:Y:S05]  /*0230*/  EXIT ;  /* 0x000000000000794d */ /* 0x000fea0003800000 */
.L_x_0:
[----:B------:R-:W-:-:S00]  /*0240*/  BRA `(.L_x_0) ;  /* 0xfffffffc00fc7947 */ /* 0x000fc0000383ffff */
[----:B------:R-:W-:-:S00]  /*0250*/  NOP ;  /* 0x0000000000007918 */ /* 0x000fc00000000000 */
        /* <DEDUP_REMOVED lines=10> */
.L_x_1:


//--------------------- .nv.constant0.triton_poi_fused_reflection_pad1d_55 --------------------------
	.section	.nv.constant0.triton_poi_fused_reflection_pad1d_55,"a",@progbits
	.sectionflags	@""
	.align	4
.nv.constant0.triton_poi_fused_reflection_pad1d_55:
	.zero		548
